	.headerflags	@"EF_CUDA_TEXMODE_UNIFIED EF_CUDA_64BIT_ADDRESS EF_CUDA_ACCELERATORS EF_CUDA_SM90 EF_CUDA_VIRTUAL_SM(EF_CUDA_SM90)"
	.elftype	@"ET_EXEC"


//--------------------- .nv.info                  --------------------------
	.section	.nv.info,"",@"SHT_CUDA_INFO"
	.align	4


	//----- nvinfo : EIATTR_REGCOUNT
	.align		4
        /*0000*/ 	.byte	0x04, 0x2f
        /*0002*/ 	.short	(.L_3 - .L_2)
	.align		4
.L_2:
        /*0004*/ 	.word	index@(triton_poi_fused__native_batch_norm_legit_no_training_relu_29)
        /*0008*/ 	.word	0x00000011


	//----- nvinfo : EIATTR_MIN_STACK_SIZE
	.align		4
.L_3:
        /*000c*/ 	.byte	0x04, 0x12
        /*000e*/ 	.short	(.L_5 - .L_4)
	.align		4
.L_4:
        /*0010*/ 	.word	index@(triton_poi_fused__native_batch_norm_legit_no_training_relu_29)
        /*0014*/ 	.word	0x00000000


	//----- nvinfo : EIATTR_FRAME_SIZE
	.align		4
.L_5:
        /*0018*/ 	.byte	0x04, 0x11
        /*001a*/ 	.short	(.L_7 - .L_6)
	.align		4
.L_6:
        /*001c*/ 	.word	index@(triton_poi_fused__native_batch_norm_legit_no_training_relu_29)
        /*0020*/ 	.word	0x00000000


	//----- nvinfo : EIATTR_MIN_STACK_SIZE
	.align		4
.L_7:
        /*0024*/ 	.byte	0x04, 0x12
        /*0026*/ 	.short	(.L_9 - .L_8)
	.align		4
.L_8:
        /*0028*/ 	.word	index@(triton_poi_fused__native_batch_norm_legit_no_training_relu_29)
        /*002c*/ 	.word	0x00000000
.L_9:


//--------------------- .nv.info.triton_poi_fused__native_batch_norm_legit_no_training_relu_29 --------------------------
	.section	.nv.info.triton_poi_fused__native_batch_norm_legit_no_training_relu_29,"",@"SHT_CUDA_INFO"
	.sectionflags	@""
	.align	4


	//----- nvinfo : EIATTR_CUDA_API_VERSION
	.align		4
        /*0000*/ 	.byte	0x04, 0x37
        /*0002*/ 	.short	(.L_11 - .L_10)
.L_10:
        /*0004*/ 	.word	0x0000007c


	//----- nvinfo : EIATTR_KPARAM_INFO
	.align		4
.L_11:
        /*0008*/ 	.byte	0x04, 0x17
        /*000a*/ 	.short	(.L_13 - .L_12)
.L_12:
        /*000c*/ 	.word	0x00000000
        /*0010*/ 	.short	0x0006
        /*0012*/ 	.short	0x0030
        /*0014*/ 	.byte	0x00, 0xf0, 0x11, 0x00


	//----- nvinfo : EIATTR_KPARAM_INFO
	.align		4
.L_13:
        /*0018*/ 	.byte	0x04, 0x17
        /*001a*/ 	.short	(.L_15 - .L_14)
.L_14:
        /*001c*/ 	.word	0x00000000
        /*0020*/ 	.short	0x0005
        /*0022*/ 	.short	0x0028
        /*0024*/ 	.byte	0x00, 0xf4, 0x21, 0x00


	//----- nvinfo : EIATTR_KPARAM_INFO
	.align		4
.L_15:
        /*0028*/ 	.byte	0x04, 0x17
        /*002a*/ 	.short	(.L_17 - .L_16)
.L_16:
        /*002c*/ 	.word	0x00000000
        /*0030*/ 	.short	0x0004
        /*0032*/ 	.short	0x0020
        /*0034*/ 	.byte	0x00, 0xf4, 0x21, 0x00


	//----- nvinfo : EIATTR_KPARAM_INFO
	.align		4
.L_17:
        /*0038*/ 	.byte	0x04, 0x17
        /*003a*/ 	.short	(.L_19 - .L_18)
.L_18:
        /*003c*/ 	.word	0x00000000
        /*0040*/ 	.short	0x0003
        /*0042*/ 	.short	0x0018
        /*0044*/ 	.byte	0x00, 0xf4, 0x21, 0x00


	//----- nvinfo : EIATTR_KPARAM_INFO
	.align		4
.L_19:
        /*0048*/ 	.byte	0x04, 0x17
        /*004a*/ 	.short	(.L_21 - .L_20)
.L_20:
        /*004c*/ 	.word	0x00000000
        /*0050*/ 	.short	0x0002
        /*0052*/ 	.short	0x0010
        /*0054*/ 	.byte	0x00, 0xf4, 0x21, 0x00


	//----- nvinfo : EIATTR_KPARAM_INFO
	.align		4
.L_21:
        /*0058*/ 	.byte	0x04, 0x17
        /*005a*/ 	.short	(.L_23 - .L_22)
.L_22:
        /*005c*/ 	.word	0x00000000
        /*0060*/ 	.short	0x0001
        /*0062*/ 	.short	0x0008
        /*0064*/ 	.byte	0x00, 0xf4, 0x21, 0x00


	//----- nvinfo : EIATTR_KPARAM_INFO
	.align		4
.L_23:
        /*0068*/ 	.byte	0x04, 0x17
        /*006a*/ 	.short	(.L_25 - .L_24)
.L_24:
        /*006c*/ 	.word	0x00000000
        /*0070*/ 	.short	0x0000
        /*0072*/ 	.short	0x0000
        /*0074*/ 	.byte	0x00, 0xf4, 0x21, 0x00


	//----- nvinfo : EIATTR_SPARSE_MMA_MASK
	.align		4
.L_25:
        /*0078*/ 	.byte	0x03, 0x50
        /*007a*/ 	.short	0x0000


	//----- nvinfo : EIATTR_MAXREG_COUNT
	.align		4
        /*007c*/ 	.byte	0x03, 0x1b
        /*007e*/ 	.short	0x00ff


	//----- nvinfo : EIATTR_EXIT_INSTR_OFFSETS
	.align		4
        /*0080*/ 	.byte	0x04, 0x1c
        /*0082*/ 	.short	(.L_27 - .L_26)


	//   ....[0]....
.L_26:
        /*0084*/ 	.word	0x00000350


	//----- nvinfo : EIATTR_REQNTID
	.align		4
.L_27:
        /*0088*/ 	.byte	0x04, 0x10
        /*008a*/ 	.short	(.L_29 - .L_28)
.L_28:
        /*008c*/ 	.word	0x00000080
        /*0090*/ 	.word	0x00000001
        /*0094*/ 	.word	0x00000001


	//----- nvinfo : EIATTR_CBANK_PARAM_SIZE
	.align		4
.L_29:
        /*0098*/ 	.byte	0x03, 0x19
        /*009a*/ 	.short	0x0034


	//----- nvinfo : EIATTR_PARAM_CBANK
	.align		4
        /*009c*/ 	.byte	0x04, 0x0a
        /*009e*/ 	.short	(.L_31 - .L_30)
	.align		4
.L_30:
        /*00a0*/ 	.word	index@(.nv.constant0.triton_poi_fused__native_batch_norm_legit_no_training_relu_29)
        /*00a4*/ 	.short	0x0210
        /*00a6*/ 	.short	0x0034


	//----- nvinfo : EIATTR_SW_WAR
	.align		4
.L_31:
        /*00a8*/ 	.byte	0x04, 0x36
        /*00aa*/ 	.short	(.L_33 - .L_32)
.L_32:
        /*00ac*/ 	.word	0x00000008
.L_33:


//--------------------- .nv.callgraph             --------------------------
	.section	.nv.callgraph,"",@"SHT_CUDA_CALLGRAPH"
	.align	4
	.sectionentsize	8
	.align		4
        /*0000*/ 	.word	0x00000000
	.align		4
        /*0004*/ 	.word	0xffffffff
	.align		4
        /*0008*/ 	.word	0x00000000
	.align		4
        /*000c*/ 	.word	0xfffffffe
	.align		4
        /*0010*/ 	.word	0x00000000
	.align		4
        /*0014*/ 	.word	0xfffffffd
	.align		4
        /*0018*/ 	.word	0x00000000
	.align		4
        /*001c*/ 	.word	0xfffffffc


//--------------------- .nv.constant4             --------------------------
	.section	.nv.constant4,"a",@progbits
	.align	8
	.align		8
.nv.constant4:
        /*0000*/ 	.dword	_$_str
	.align		8
        /*0008*/ 	.dword	_$_str_$_2


//--------------------- .text.triton_poi_fused__native_batch_norm_legit_no_training_relu_29 --------------------------
	.section	.text.triton_poi_fused__native_batch_norm_legit_no_training_relu_29,"ax",@progbits
	.align	128
        .global         triton_poi_fused__native_batch_norm_legit_no_training_relu_29
        .type           triton_poi_fused__native_batch_norm_legit_no_training_relu_29,@function
        .size           triton_poi_fused__native_batch_norm_legit_no_training_relu_29,(.L_x_1 - triton_poi_fused__native_batch_norm_legit_no_training_relu_29)
        .other          triton_poi_fused__native_batch_norm_legit_no_training_relu_29,@"STO_CUDA_ENTRY STV_DEFAULT"
triton_poi_fused__native_batch_norm_legit_no_training_relu_29:
.text.triton_poi_fused__native_batch_norm_legit_no_training_relu_29:
[----:B------:R-:W-:Y:S01]  /*0000*/  LDC R1, c[0x0][0x28] ;  /* 0x00000a00ff017b82 */ /* 0x000fe20000000800 */
[----:B------:R-:W1:Y:S07]  /*0010*/  S2R R0, SR_TID.X ;  /* 0x0000000000007919 */ /* 0x000e6e0000002100 */
[----:B------:R-:W2:Y:S01]  /*0020*/  LDC.64 R6, c[0x0][0x220] ;  /* 0x00008800ff067b82 */ /* 0x000ea20000000a00 */
[----:B------:R-:W-:Y:S01]  /*0030*/  ULDC.64 UR4, c[0x0][0x208] ;  /* 0x0000820000047ab9 */ /* 0x000fe20000000a00 */
[----:B------:R-:W3:Y:S06]  /*0040*/  S2R R5, SR_CTAID.X ;  /* 0x0000000000057919 */ /* 0x000eec0000002500 */
[----:B------:R-:W4:Y:S08]  /*0050*/  LDC.64 R8, c[0x0][0x228] ;  /* 0x00008a00ff087b82 */ /* 0x000f300000000a00 */
[----:B------:R-:W5:Y:S01]  /*0060*/  LDC.64 R10, c[0x0][0x230] ;  /* 0x00008c00ff0a7b82 */ /* 0x000f620000000a00 */
[----:B-1----:R-:W-:-:S02]  /*0070*/  SHF.L.U32 R0, R0, 0x1, RZ ;  /* 0x0000000100007819 */ /* 0x002fc400000006ff */
[----:B---3--:R-:W-:Y:S02]  /*0080*/  SHF.R.S32.HI R3, RZ, 0x17, R5 ;  /* 0x00000017ff037819 */ /* 0x008fe40000011405 */
[----:B------:R-:W-:Y:S02]  /*0090*/  LOP3.LUT R0, R0, 0xfe, RZ, 0xc0, !PT ;  /* 0x000000fe00007812 */ /* 0x000fe400078ec0ff */
[----:B------:R-:W-:Y:S02]  /*00a0*/  SGXT R3, R3, 0x1 ;  /* 0x000000010303781a */ /* 0x000fe40000000200 */
[----:B------:R-:W-:Y:S02]  /*00b0*/  LEA R0, R5, R0, 0x8 ;  /* 0x0000000005007211 */ /* 0x000fe400078e40ff */
[----:B------:R-:W1:Y:S02]  /*00c0*/  LDC.64 R4, c[0x0][0x218] ;  /* 0x00008600ff047b82 */ /* 0x000e640000000a00 */
[----:B------:R-:W-:-:S04]  /*00d0*/  LEA.HI R3, R3, R0, RZ, 0x6 ;  /* 0x0000000003037211 */ /* 0x000fc800078f30ff */
[----:B------:R-:W-:-:S04]  /*00e0*/  SHF.R.S32.HI R3, RZ, 0x6, R3 ;  /* 0x00000006ff037819 */ /* 0x000fc80000011403 */
[----:B------:R-:W-:-:S04]  /*00f0*/  LEA.HI R2, R3, R3, RZ, 0x6 ;  /* 0x0000000303027211 */ /* 0x000fc800078f30ff */
[----:B------:R-:W-:-:S04]  /*0100*/  LOP3.LUT R2, R2, 0xffffffc0, RZ, 0xc0, !PT ;  /* 0xffffffc002027812 */ /* 0x000fc800078ec0ff */
[----:B------:R-:W-:Y:S02]  /*0110*/  IADD3 R13, R3, -R2, RZ ;  /* 0x80000002030d7210 */ /* 0x000fe40007ffe0ff */
[----:B------:R-:W3:Y:S03]  /*0120*/  LDC.64 R2, c[0x0][0x210] ;  /* 0x00008400ff027b82 */ /* 0x000ee60000000a00 */
[----:B--2---:R-:W-:-:S06]  /*0130*/  IMAD.WIDE R6, R13, 0x4, R6 ;  /* 0x000000040d067825 */ /* 0x004fcc00078e0206 */
[----:B------:R-:W2:Y:S01]  /*0140*/  LDG.E.EL R6, desc[UR4][R6.64] ;  /* 0x0000000406067981 */ /* 0x000ea2000c2e1900 */
[----:B-1----:R-:W-:-:S05]  /*0150*/  IMAD.WIDE R4, R13, 0x4, R4 ;  /* 0x000000040d047825 */ /* 0x002fca00078e0204 */
[----:B------:R1:W2:Y:S01]  /*0160*/  LDG.E.EL R12, desc[UR4][R4.64] ;  /* 0x00000004040c7981 */ /* 0x0002a2000c2e1900 */
[----:B---3--:R-:W-:Y:S01]  /*0170*/  IMAD.WIDE R2, R0, 0x4, R2 ;  /* 0x0000000400027825 */ /* 0x008fe200078e0202 */
[----:B------:R-:W-:Y:S01]  /*0180*/  HFMA2.MMA R14, -RZ, RZ, 1.625, 0 ;  /* 0x3e800000ff0e7435 */ /* 0x000fe200000001ff */
[----:B-1----:R-:W1:Y:S04]  /*0190*/  LDC.64 R4, c[0x0][0x238] ;  /* 0x00008e00ff047b82 */ /* 0x002e680000000a00 */
[----:B------:R-:W3:Y:S01]  /*01a0*/  LDG.E.64 R2, desc[UR4][R2.64] ;  /* 0x0000000402027981 */ /* 0x000ee2000c1e1b00 */
[----:B----4-:R-:W-:-:S04]  /*01b0*/  IMAD.WIDE R8, R13, 0x4, R8 ;  /* 0x000000040d087825 */ /* 0x010fc800078e0208 */
[----:B-----5:R-:W-:Y:S02]  /*01c0*/  IMAD.WIDE R10, R13, 0x4, R10 ;  /* 0x000000040d0a7825 */ /* 0x020fe400078e020a */
[----:B------:R-:W4:Y:S04]  /*01d0*/  LDG.E.EL R8, desc[UR4][R8.64] ;  /* 0x0000000408087981 */ /* 0x000f28000c2e1900 */
[----:B------:R-:W4:Y:S01]  /*01e0*/  LDG.E.EL R11, desc[UR4][R10.64] ;  /* 0x000000040a0b7981 */ /* 0x000f22000c2e1900 */
[----:B-1----:R-:W-:-:S04]  /*01f0*/  IMAD.WIDE R4, R0, 0x4, R4 ;  /* 0x0000000400047825 */ /* 0x002fc800078e0204 */
[----:B--2---:R-:W-:-:S04]  /*0200*/  FADD R6, R6, 9.9999997473787516356e-06 ;  /* 0x3727c5ac06067421 */ /* 0x004fc80000000000 */
[----:B------:R-:W1:Y:S02]  /*0210*/  MUFU.SQRT R7, R6 ;  /* 0x0000000600077308 */ /* 0x000e640000002000 */
[C---:B-1----:R-:W-:Y:S02]  /*0220*/  FSETP.GT.AND P0, PT, R7.reuse, 8.50705917302346158658e+37, PT ;  /* 0x7e8000000700780b */ /* 0x042fe40003f04000 */
[----:B------:R-:W-:-:S11]  /*0230*/  FSETP.GEU.AND P1, PT, R7, 1.175494350822287508e-38, PT ;  /* 0x008000000700780b */ /* 0x000fd60003f2e000 */
[----:B------:R-:W-:-:S04]  /*0240*/  @P0 FMUL R7, R7, 0.25 ;  /* 0x3e80000007070820 */ /* 0x000fc80000400000 */
[----:B------:R-:W-:-:S06]  /*0250*/  @!P1 FMUL R7, R7, 16777216 ;  /* 0x4b80000007079820 */ /* 0x000fcc0000400000 */
[----:B------:R-:W1:Y:S01]  /*0260*/  MUFU.RCP R7, R7 ;  /* 0x0000000700077308 */ /* 0x000e620000001000 */
[----:B------:R-:W-:Y:S01]  /*0270*/  FSEL R14, R14, 1, P0 ;  /* 0x3f8000000e0e7808 */ /* 0x000fe20000000000 */
[----:B---3--:R-:W-:-:S04]  /*0280*/  FADD R2, R2, -R12 ;  /* 0x8000000c02027221 */ /* 0x008fc80000000000 */
[----:B------:R-:W-:Y:S01]  /*0290*/  @!P1 FMUL R14, R14, 16777216 ;  /* 0x4b8000000e0e9820 */ /* 0x000fe20000400000 */
[----:B------:R-:W-:-:S03]  /*02a0*/  FADD R3, R3, -R12 ;  /* 0x8000000c03037221 */ /* 0x000fc60000000000 */
[----:B-1----:R-:W-:-:S04]  /*02b0*/  FMUL R14, R7, R14 ;  /* 0x0000000e070e7220 */ /* 0x002fc80000400000 */
[-C--:B------:R-:W-:Y:S01]  /*02c0*/  FMUL R2, R2, R14.reuse ;  /* 0x0000000e02027220 */ /* 0x080fe20000400000 */
[----:B------:R-:W-:-:S03]  /*02d0*/  FMUL R14, R3, R14 ;  /* 0x0000000e030e7220 */ /* 0x000fc60000400000 */
[C-C-:B----4-:R-:W-:Y:S01]  /*02e0*/  FFMA R2, R8.reuse, R2, R11.reuse ;  /* 0x0000000208027223 */ /* 0x150fe2000000000b */
[----:B------:R-:W-:-:S04]  /*02f0*/  FFMA R14, R8, R14, R11 ;  /* 0x0000000e080e7223 */ /* 0x000fc8000000000b */
[----:B------:R-:W-:Y:S02]  /*0300*/  FSETP.GEU.AND P0, PT, R2, RZ, PT ;  /* 0x000000ff0200720b */ /* 0x000fe40003f0e000 */
[----:B------:R-:W-:Y:S02]  /*0310*/  FSETP.GEU.AND P1, PT, R14, RZ, PT ;  /* 0x000000ff0e00720b */ /* 0x000fe40003f2e000 */
[----:B------:R-:W-:Y:S02]  /*0320*/  FSEL R2, R2, RZ, P0 ;  /* 0x000000ff02027208 */ /* 0x000fe40000000000 */
[----:B------:R-:W-:-:S05]  /*0330*/  FSEL R3, R14, RZ, P1 ;  /* 0x000000ff0e037208 */ /* 0x000fca0000800000 */
[----:B------:R-:W-:Y:S01]  /*0340*/  STG.E.64 desc[UR4][R4.64], R2 ;  /* 0x0000000204007986 */ /* 0x000fe2000c101b04 */
[----:B------:R-:W-:Y:S05]  /*0350*/  EXIT ;  /* 0x000000000000794d */ /* 0x000fea0003800000 */
.L_x_0:
[----:B------:R-:W-:-:S00]  /*0360*/  BRA `(.L_x_0) ;  /* 0xfffffffc00fc7947 */ /* 0x000fc0000383ffff */
[----:B------:R-:W-:-:S00]  /*0370*/  NOP ;  /* 0x0000000000007918 */ /* 0x000fc00000000000 */
        /* <DEDUP_REMOVED lines=8> */
.L_x_1:


//--------------------- .nv.global.init           --------------------------
	.section	.nv.global.init,"aw",@progbits
.nv.global.init:
	.type		_$_str,@object
	.size		_$_str,(_$_str_$_2 - _$_str)
_$_str:
        /*0000*/ 	.byte	0x5f, 0x5f, 0x43, 0x55, 0x44, 0x41, 0x5f, 0x46, 0x54, 0x5a, 0x00
	.type		_$_str_$_2,@object
	.size		_$_str_$_2,(.L_1 - _$_str_$_2)
_$_str_$_2:
        /*000b*/ 	.byte	0x5f, 0x5f, 0x43, 0x55, 0x44, 0x41, 0x5f, 0x50, 0x52, 0x45, 0x43, 0x5f, 0x53, 0x51, 0x52, 0x54
        /*001b*/ 	.byte	0x00
.L_1:


//--------------------- .nv.constant0.triton_poi_fused__native_batch_norm_legit_no_training_relu_29 --------------------------
	.section	.nv.constant0.triton_poi_fused__native_batch_norm_legit_no_training_relu_29,"a",@progbits
	.sectionflags	@""
	.align	4
.nv.constant0.triton_poi_fused__native_batch_norm_legit_no_training_relu_29:
	.zero		580
